	.headerflags	@"EF_CUDA_TEXMODE_UNIFIED EF_CUDA_64BIT_ADDRESS EF_CUDA_ACCELERATORS EF_CUDA_SM90 EF_CUDA_VIRTUAL_SM(EF_CUDA_SM90)"
	.elftype	@"ET_EXEC"


//--------------------- .nv.info                  --------------------------
	.section	.nv.info,"",@"SHT_CUDA_INFO"
	.align	4


	//----- nvinfo : EIATTR_REGCOUNT
	.align		4
        /*0000*/ 	.byte	0x04, 0x2f
        /*0002*/ 	.short	(.L_3 - .L_2)
	.align		4
.L_2:
        /*0004*/ 	.word	index@(triton_poi_fused__native_batch_norm_legit_no_training_relu_threshold_backward_26)
        /*0008*/ 	.word	0x00000010


	//----- nvinfo : EIATTR_MIN_STACK_SIZE
	.align		4
.L_3:
        /*000c*/ 	.byte	0x04, 0x12
        /*000e*/ 	.short	(.L_5 - .L_4)
	.align		4
.L_4:
        /*0010*/ 	.word	index@(triton_poi_fused__native_batch_norm_legit_no_training_relu_threshold_backward_26)
        /*0014*/ 	.word	0x00000000


	//----- nvinfo : EIATTR_FRAME_SIZE
	.align		4
.L_5:
        /*0018*/ 	.byte	0x04, 0x11
        /*001a*/ 	.short	(.L_7 - .L_6)
	.align		4
.L_6:
        /*001c*/ 	.word	index@(triton_poi_fused__native_batch_norm_legit_no_training_relu_threshold_backward_26)
        /*0020*/ 	.word	0x00000000


	//----- nvinfo : EIATTR_MIN_STACK_SIZE
	.align		4
.L_7:
        /*0024*/ 	.byte	0x04, 0x12
        /*0026*/ 	.short	(.L_9 - .L_8)
	.align		4
.L_8:
        /*0028*/ 	.word	index@(triton_poi_fused__native_batch_norm_legit_no_training_relu_threshold_backward_26)
        /*002c*/ 	.word	0x00000000
.L_9:


//--------------------- .nv.info.triton_poi_fused__native_batch_norm_legit_no_training_relu_threshold_backward_26 --------------------------
	.section	.nv.info.triton_poi_fused__native_batch_norm_legit_no_training_relu_threshold_backward_26,"",@"SHT_CUDA_INFO"
	.sectionflags	@""
	.align	4


	//----- nvinfo : EIATTR_CUDA_API_VERSION
	.align		4
        /*0000*/ 	.byte	0x04, 0x37
        /*0002*/ 	.short	(.L_11 - .L_10)
.L_10:
        /*0004*/ 	.word	0x0000007c


	//----- nvinfo : EIATTR_KPARAM_INFO
	.align		4
.L_11:
        /*0008*/ 	.byte	0x04, 0x17
        /*000a*/ 	.short	(.L_13 - .L_12)
.L_12:
        /*000c*/ 	.word	0x00000000
        /*0010*/ 	.short	0x0007
        /*0012*/ 	.short	0x0038
        /*0014*/ 	.byte	0x00, 0xf0, 0x11, 0x00


	//----- nvinfo : EIATTR_KPARAM_INFO
	.align		4
.L_13:
        /*0018*/ 	.byte	0x04, 0x17
        /*001a*/ 	.short	(.L_15 - .L_14)
.L_14:
        /*001c*/ 	.word	0x00000000
        /*0020*/ 	.short	0x0006
        /*0022*/ 	.short	0x0030
        /*0024*/ 	.byte	0x00, 0xf4, 0x21, 0x00


	//----- nvinfo : EIATTR_KPARAM_INFO
	.align		4
.L_15:
        /*0028*/ 	.byte	0x04, 0x17
        /*002a*/ 	.short	(.L_17 - .L_16)
.L_16:
        /*002c*/ 	.word	0x00000000
        /*0030*/ 	.short	0x0005
        /*0032*/ 	.short	0x0028
        /*0034*/ 	.byte	0x00, 0xf4, 0x21, 0x00


	//----- nvinfo : EIATTR_KPARAM_INFO
	.align		4
.L_17:
        /*0038*/ 	.byte	0x04, 0x17
        /*003a*/ 	.short	(.L_19 - .L_18)
.L_18:
        /*003c*/ 	.word	0x00000000
        /*0040*/ 	.short	0x0004
        /*0042*/ 	.short	0x0020
        /*0044*/ 	.byte	0x00, 0xf4, 0x21, 0x00


	//----- nvinfo : EIATTR_KPARAM_INFO
	.align		4
.L_19:
        /*0048*/ 	.byte	0x04, 0x17
        /*004a*/ 	.short	(.L_21 - .L_20)
.L_20:
        /*004c*/ 	.word	0x00000000
        /*0050*/ 	.short	0x0003
        /*0052*/ 	.short	0x0018
        /*0054*/ 	.byte	0x00, 0xf4, 0x21, 0x00


	//----- nvinfo : EIATTR_KPARAM_INFO
	.align		4
.L_21:
        /*0058*/ 	.byte	0x04, 0x17
        /*005a*/ 	.short	(.L_23 - .L_22)
.L_22:
        /*005c*/ 	.word	0x00000000
        /*0060*/ 	.short	0x0002
        /*0062*/ 	.short	0x0010
        /*0064*/ 	.byte	0x00, 0xf4, 0x21, 0x00


	//----- nvinfo : EIATTR_KPARAM_INFO
	.align		4
.L_23:
        /*0068*/ 	.byte	0x04, 0x17
        /*006a*/ 	.short	(.L_25 - .L_24)
.L_24:
        /*006c*/ 	.word	0x00000000
        /*0070*/ 	.short	0x0001
        /*0072*/ 	.short	0x0008
        /*0074*/ 	.byte	0x00, 0xf4, 0x21, 0x00


	//----- nvinfo : EIATTR_KPARAM_INFO
	.align		4
.L_25:
        /*0078*/ 	.byte	0x04, 0x17
        /*007a*/ 	.short	(.L_27 - .L_26)
.L_26:
        /*007c*/ 	.word	0x00000000
        /*0080*/ 	.short	0x0000
        /*0082*/ 	.short	0x0000
        /*0084*/ 	.byte	0x00, 0xf4, 0x21, 0x00


	//----- nvinfo : EIATTR_SPARSE_MMA_MASK
	.align		4
.L_27:
        /*0088*/ 	.byte	0x03, 0x50
        /*008a*/ 	.short	0x0000


	//----- nvinfo : EIATTR_MAXREG_COUNT
	.align		4
        /*008c*/ 	.byte	0x03, 0x1b
        /*008e*/ 	.short	0x00ff


	//----- nvinfo : EIATTR_EXIT_INSTR_OFFSETS
	.align		4
        /*0090*/ 	.byte	0x04, 0x1c
        /*0092*/ 	.short	(.L_29 - .L_28)


	//   ....[0]....
.L_28:
        /*0094*/ 	.word	0x000003e0


	//----- nvinfo : EIATTR_REQNTID
	.align		4
.L_29:
        /*0098*/ 	.byte	0x04, 0x10
        /*009a*/ 	.short	(.L_31 - .L_30)
.L_30:
        /*009c*/ 	.word	0x00000080
        /*00a0*/ 	.word	0x00000001
        /*00a4*/ 	.word	0x00000001


	//----- nvinfo : EIATTR_CBANK_PARAM_SIZE
	.align		4
.L_31:
        /*00a8*/ 	.byte	0x03, 0x19
        /*00aa*/ 	.short	0x003c


	//----- nvinfo : EIATTR_PARAM_CBANK
	.align		4
        /*00ac*/ 	.byte	0x04, 0x0a
        /*00ae*/ 	.short	(.L_33 - .L_32)
	.align		4
.L_32:
        /*00b0*/ 	.word	index@(.nv.constant0.triton_poi_fused__native_batch_norm_legit_no_training_relu_threshold_backward_26)
        /*00b4*/ 	.short	0x0210
        /*00b6*/ 	.short	0x003c


	//----- nvinfo : EIATTR_SW_WAR
	.align		4
.L_33:
        /*00b8*/ 	.byte	0x04, 0x36
        /*00ba*/ 	.short	(.L_35 - .L_34)
.L_34:
        /*00bc*/ 	.word	0x00000008
.L_35:


//--------------------- .nv.callgraph             --------------------------
	.section	.nv.callgraph,"",@"SHT_CUDA_CALLGRAPH"
	.align	4
	.sectionentsize	8
	.align		4
        /*0000*/ 	.word	0x00000000
	.align		4
        /*0004*/ 	.word	0xffffffff
	.align		4
        /*0008*/ 	.word	0x00000000
	.align		4
        /*000c*/ 	.word	0xfffffffe
	.align		4
        /*0010*/ 	.word	0x00000000
	.align		4
        /*0014*/ 	.word	0xfffffffd
	.align		4
        /*0018*/ 	.word	0x00000000
	.align		4
        /*001c*/ 	.word	0xfffffffc


//--------------------- .nv.constant4             --------------------------
	.section	.nv.constant4,"a",@progbits
	.align	8
	.align		8
.nv.constant4:
        /*0000*/ 	.dword	_$_str
	.align		8
        /*0008*/ 	.dword	_$_str_$_2


//--------------------- .text.triton_poi_fused__native_batch_norm_legit_no_training_relu_threshold_backward_26 --------------------------
	.section	.text.triton_poi_fused__native_batch_norm_legit_no_training_relu_threshold_backward_26,"ax",@progbits
	.align	128
        .global         triton_poi_fused__native_batch_norm_legit_no_training_relu_threshold_backward_26
        .type           triton_poi_fused__native_batch_norm_legit_no_training_relu_threshold_backward_26,@function
        .size           triton_poi_fused__native_batch_norm_legit_no_training_relu_threshold_backward_26,(.L_x_1 - triton_poi_fused__native_batch_norm_legit_no_training_relu_threshold_backward_26)
        .other          triton_poi_fused__native_batch_norm_legit_no_training_relu_threshold_backward_26,@"STO_CUDA_ENTRY STV_DEFAULT"
triton_poi_fused__native_batch_norm_legit_no_training_relu_threshold_backward_26:
.text.triton_poi_fused__native_batch_norm_legit_no_training_relu_threshold_backward_26:
[----:B------:R-:W-:Y:S01]  /*0000*/  LDC R1, c[0x0][0x28] ;  /* 0x00000a00ff017b82 */ /* 0x000fe20000000800 */
[----:B------:R-:W1:Y:S07]  /*0010*/  S2R R0, SR_TID.X ;  /* 0x0000000000007919 */ /* 0x000e6e0000002100 */
[----:B------:R-:W2:Y:S01]  /*0020*/  LDC.64 R6, c[0x0][0x220] ;  /* 0x00008800ff067b82 */ /* 0x000ea20000000a00 */
[----:B------:R-:W-:Y:S01]  /*0030*/  ULDC.64 UR4, c[0x0][0x208] ;  /* 0x0000820000047ab9 */ /* 0x000fe20000000a00 */
[----:B------:R-:W3:Y:S06]  /*0040*/  S2R R5, SR_CTAID.X ;  /* 0x0000000000057919 */ /* 0x000eec0000002500 */
[----:B------:R-:W4:Y:S08]  /*0050*/  LDC.64 R8, c[0x0][0x228] ;  /* 0x00008a00ff087b82 */ /* 0x000f300000000a00 */
[----:B------:R-:W5:Y:S01]  /*0060*/  LDC.64 R10, c[0x0][0x230] ;  /* 0x00008c00ff0a7b82 */ /* 0x000f620000000a00 */
[----:B------:R-:W-:Y:S01]  /*0070*/  IMAD.MOV.U32 R12, RZ, RZ, 0x3e800000 ;  /* 0x3e800000ff0c7424 */ /* 0x000fe200078e00ff */
[----:B------:R-:W-:Y:S01]  /*0080*/  ULDC.64 UR6, c[0x0][0x240] ;  /* 0x0000900000067ab9 */ /* 0x000fe20000000a00 */
[----:B-1----:R-:W-:Y:S01]  /*0090*/  IMAD.SHL.U32 R0, R0, 0x2, RZ ;  /* 0x0000000200007824 */ /* 0x002fe200078e00ff */
[----:B---3--:R-:W-:-:S04]  /*00a0*/  SHF.R.S32.HI R3, RZ, 0x17, R5 ;  /* 0x00000017ff037819 */ /* 0x008fc80000011405 */
[----:B------:R-:W-:Y:S02]  /*00b0*/  LOP3.LUT R0, R0, 0xfe, RZ, 0xc0, !PT ;  /* 0x000000fe00007812 */ /* 0x000fe400078ec0ff */
[----:B------:R-:W-:-:S03]  /*00c0*/  SGXT R3, R3, 0x1 ;  /* 0x000000010303781a */ /* 0x000fc60000000200 */
[----:B------:R-:W-:Y:S02]  /*00d0*/  IMAD R0, R5, 0x100, R0 ;  /* 0x0000010005007824 */ /* 0x000fe400078e0200 */
[----:B------:R-:W1:Y:S03]  /*00e0*/  LDC.64 R4, c[0x0][0x218] ;  /* 0x00008600ff047b82 */ /* 0x000e660000000a00 */
[----:B------:R-:W-:-:S04]  /*00f0*/  LEA.HI R3, R3, R0, RZ, 0x6 ;  /* 0x0000000003037211 */ /* 0x000fc800078f30ff */
[----:B------:R-:W-:-:S04]  /*0100*/  SHF.R.S32.HI R3, RZ, 0x6, R3 ;  /* 0x00000006ff037819 */ /* 0x000fc80000011403 */
[----:B------:R-:W-:-:S04]  /*0110*/  LEA.HI R2, R3, R3, RZ, 0x7 ;  /* 0x0000000303027211 */ /* 0x000fc800078f38ff */
[----:B------:R-:W-:-:S04]  /*0120*/  LOP3.LUT R2, R2, 0xffffff80, RZ, 0xc0, !PT ;  /* 0xffffff8002027812 */ /* 0x000fc800078ec0ff */
[----:B------:R-:W-:Y:S02]  /*0130*/  IADD3 R13, R3, -R2, RZ ;  /* 0x80000002030d7210 */ /* 0x000fe40007ffe0ff */
[----:B------:R-:W3:Y:S03]  /*0140*/  LDC.64 R2, c[0x0][0x210] ;  /* 0x00008400ff027b82 */ /* 0x000ee60000000a00 */
[----:B--2---:R-:W-:-:S06]  /*0150*/  IMAD.WIDE R6, R13, 0x4, R6 ;  /* 0x000000040d067825 */ /* 0x004fcc00078e0206 */
[----:B------:R-:W2:Y:S01]  /*0160*/  LDG.E.EL R6, desc[UR4][R6.64] ;  /* 0x0000000406067981 */ /* 0x000ea2000c2e1900 */
[----:B-1----:R-:W-:-:S06]  /*0170*/  IMAD.WIDE R4, R13, 0x4, R4 ;  /* 0x000000040d047825 */ /* 0x002fcc00078e0204 */
[----:B------:R-:W2:Y:S01]  /*0180*/  LDG.E.EL R4, desc[UR4][R4.64] ;  /* 0x0000000404047981 */ /* 0x000ea2000c2e1900 */
[----:B---3--:R-:W-:-:S06]  /*0190*/  IMAD.WIDE R2, R0, 0x4, R2 ;  /* 0x0000000400027825 */ /* 0x008fcc00078e0202 */
[----:B------:R-:W3:Y:S01]  /*01a0*/  LDG.E.64 R2, desc[UR4][R2.64] ;  /* 0x0000000402027981 */ /* 0x000ee2000c1e1b00 */
[----:B----4-:R-:W-:-:S04]  /*01b0*/  IMAD.WIDE R8, R13, 0x4, R8 ;  /* 0x000000040d087825 */ /* 0x010fc800078e0208 */
[----:B-----5:R-:W-:Y:S02]  /*01c0*/  IMAD.WIDE R10, R13, 0x4, R10 ;  /* 0x000000040d0a7825 */ /* 0x020fe400078e020a */
[----:B------:R-:W4:Y:S04]  /*01d0*/  LDG.E.EL R8, desc[UR4][R8.64] ;  /* 0x0000000408087981 */ /* 0x000f28000c2e1900 */
[----:B------:R-:W4:Y:S01]  /*01e0*/  LDG.E.EL R11, desc[UR4][R10.64] ;  /* 0x000000040a0b7981 */ /* 0x000f22000c2e1900 */
[----:B--2---:R-:W-:-:S04]  /*01f0*/  FADD R6, R6, 9.9999997473787516356e-06 ;  /* 0x3727c5ac06067421 */ /* 0x004fc80000000000 */
[----:B------:R-:W1:Y:S02]  /*0200*/  MUFU.SQRT R7, R6 ;  /* 0x0000000600077308 */ /* 0x000e640000002000 */
[C---:B-1----:R-:W-:Y:S02]  /*0210*/  FSETP.GT.AND P0, PT, R7.reuse, 8.50705917302346158658e+37, PT ;  /* 0x7e8000000700780b */ /* 0x042fe40003f04000 */
[----:B------:R-:W-:-:S11]  /*0220*/  FSETP.GEU.AND P1, PT, R7, 1.175494350822287508e-38, PT ;  /* 0x008000000700780b */ /* 0x000fd60003f2e000 */
[----:B------:R-:W-:-:S04]  /*0230*/  @P0 FMUL R7, R7, 0.25 ;  /* 0x3e80000007070820 */ /* 0x000fc80000400000 */
[----:B------:R-:W-:-:S06]  /*0240*/  @!P1 FMUL R7, R7, 16777216 ;  /* 0x4b80000007079820 */ /* 0x000fcc0000400000 */
[----:B------:R-:W1:Y:S01]  /*0250*/  MUFU.RCP R7, R7 ;  /* 0x0000000700077308 */ /* 0x000e620000001000 */
[----:B------:R-:W-:Y:S01]  /*0260*/  FSEL R12, R12, 1, P0 ;  /* 0x3f8000000c0c7808 */ /* 0x000fe20000000000 */
[----:B---3--:R-:W-:-:S04]  /*0270*/  FADD R5, R3, -R4 ;  /* 0x8000000403057221 */ /* 0x008fc80000000000 */
[----:B------:R-:W-:Y:S01]  /*0280*/  @!P1 FMUL R12, R12, 16777216 ;  /* 0x4b8000000c0c9820 */ /* 0x000fe20000400000 */
[----:B------:R-:W-:-:S03]  /*0290*/  FADD R3, R2, -R4 ;  /* 0x8000000402037221 */ /* 0x000fc60000000000 */
[----:B-1----:R-:W-:-:S04]  /*02a0*/  FMUL R12, R7, R12 ;  /* 0x0000000c070c7220 */ /* 0x002fc80000400000 */
[C---:B------:R-:W-:Y:S01]  /*02b0*/  FMUL R4, R12.reuse, R5 ;  /* 0x000000050c047220 */ /* 0x040fe20000400000 */
[----:B------:R-:W-:Y:S02]  /*02c0*/  FMUL R12, R12, R3 ;  /* 0x000000030c0c7220 */ /* 0x000fe40000400000 */
[----:B------:R-:W1:Y:S01]  /*02d0*/  LDC.64 R2, c[0x0][0x238] ;  /* 0x00008e00ff027b82 */ /* 0x000e620000000a00 */
[C-C-:B----4-:R-:W-:Y:S01]  /*02e0*/  FFMA R4, R8.reuse, R4, R11.reuse ;  /* 0x0000000408047223 */ /* 0x150fe2000000000b */
[----:B------:R-:W-:-:S04]  /*02f0*/  FFMA R12, R8, R12, R11 ;  /* 0x0000000c080c7223 */ /* 0x000fc8000000000b */
[----:B------:R-:W-:Y:S02]  /*0300*/  FSETP.GEU.AND P0, PT, R4, RZ, PT ;  /* 0x000000ff0400720b */ /* 0x000fe40003f0e000 */
[----:B------:R-:W-:Y:S02]  /*0310*/  FSETP.GEU.AND P1, PT, R12, RZ, PT ;  /* 0x000000ff0c00720b */ /* 0x000fe40003f2e000 */
[----:B------:R-:W-:Y:S02]  /*0320*/  FSEL R13, R4, RZ, P0 ;  /* 0x000000ff040d7208 */ /* 0x000fe40000000000 */
[----:B------:R-:W-:Y:S02]  /*0330*/  FSEL R12, R12, RZ, P1 ;  /* 0x000000ff0c0c7208 */ /* 0x000fe40000800000 */
[----:B------:R-:W-:Y:S02]  /*0340*/  FSETP.GTU.AND P0, PT, R13, RZ, PT ;  /* 0x000000ff0d00720b */ /* 0x000fe40003f0c000 */
[----:B------:R-:W-:-:S02]  /*0350*/  FSETP.GTU.AND P1, PT, R12, RZ, PT ;  /* 0x000000ff0c00720b */ /* 0x000fc40003f2c000 */
[----:B------:R-:W-:Y:S02]  /*0360*/  IADD3 R4, P2, R0, UR6, RZ ;  /* 0x0000000600047c10 */ /* 0x000fe4000ff5e0ff */
[----:B------:R-:W-:Y:S02]  /*0370*/  SEL R6, RZ, 0x1, P1 ;  /* 0x00000001ff067807 */ /* 0x000fe40000800000 */
[----:B------:R-:W-:Y:S01]  /*0380*/  SEL R7, RZ, 0x100, P0 ;  /* 0x00000100ff077807 */ /* 0x000fe20000000000 */
[C---:B-1----:R-:W-:Y:S01]  /*0390*/  IMAD.WIDE R2, R0.reuse, 0x4, R2 ;  /* 0x0000000400027825 */ /* 0x042fe200078e0202 */
[----:B------:R-:W-:Y:S02]  /*03a0*/  LEA.HI.X.SX32 R5, R0, UR7, 0x1, P2 ;  /* 0x0000000700057c11 */ /* 0x000fe400090f0eff */
[----:B------:R-:W-:Y:S02]  /*03b0*/  IADD3 R7, R6, R7, RZ ;  /* 0x0000000706077210 */ /* 0x000fe40007ffe0ff */
[----:B------:R-:W-:Y:S04]  /*03c0*/  STG.E.64 desc[UR4][R2.64], R12 ;  /* 0x0000000c02007986 */ /* 0x000fe8000c101b04 */
[----:B------:R-:W-:Y:S01]  /*03d0*/  STG.E.U16 desc[UR4][R4.64], R7 ;  /* 0x0000000704007986 */ /* 0x000fe2000c101504 */
[----:B------:R-:W-:Y:S05]  /*03e0*/  EXIT ;  /* 0x000000000000794d */ /* 0x000fea0003800000 */
.L_x_0:
[----:B------:R-:W-:-:S00]  /*03f0*/  BRA `(.L_x_0) ;  /* 0xfffffffc00fc7947 */ /* 0x000fc0000383ffff */
[----:B------:R-:W-:-:S00]  /*0400*/  NOP ;  /* 0x0000000000007918 */ /* 0x000fc00000000000 */
[----:B------:R-:W-:-:S00]  /*0410*/  NOP ;  /* 0x0000000000007918 */ /* 0x000fc00000000000 */
[----:B------:R-:W-:-:S00]  /*0420*/  NOP ;  /* 0x0000000000007918 */ /* 0x000fc00000000000 */
[----:B------:R-:W-:-:S00]  /*0430*/  NOP ;  /* 0x0000000000007918 */ /* 0x000fc00000000000 */
[----:B------:R-:W-:-:S00]  /*0440*/  NOP ;  /* 0x0000000000007918 */ /* 0x000fc00000000000 */
[----:B------:R-:W-:-:S00]  /*0450*/  NOP ;  /* 0x0000000000007918 */ /* 0x000fc00000000000 */
[----:B------:R-:W-:-:S00]  /*0460*/  NOP ;  /* 0x0000000000007918 */ /* 0x000fc00000000000 */
[----:B------:R-:W-:-:S00]  /*0470*/  NOP ;  /* 0x0000000000007918 */ /* 0x000fc00000000000 */
.L_x_1:


//--------------------- .nv.global.init           --------------------------
	.section	.nv.global.init,"aw",@progbits
.nv.global.init:
	.type		_$_str,@object
	.size		_$_str,(_$_str_$_2 - _$_str)
_$_str:
        /*0000*/ 	.byte	0x5f, 0x5f, 0x43, 0x55, 0x44, 0x41, 0x5f, 0x46, 0x54, 0x5a, 0x00
	.type		_$_str_$_2,@object
	.size		_$_str_$_2,(.L_1 - _$_str_$_2)
_$_str_$_2:
        /*000b*/ 	.byte	0x5f, 0x5f, 0x43, 0x55, 0x44, 0x41, 0x5f, 0x50, 0x52, 0x45, 0x43, 0x5f, 0x53, 0x51, 0x52, 0x54
        /*001b*/ 	.byte	0x00
.L_1:


//--------------------- .nv.constant0.triton_poi_fused__native_batch_norm_legit_no_training_relu_threshold_backward_26 --------------------------
	.section	.nv.constant0.triton_poi_fused__native_batch_norm_legit_no_training_relu_threshold_backward_26,"a",@progbits
	.sectionflags	@""
	.align	4
.nv.constant0.triton_poi_fused__native_batch_norm_legit_no_training_relu_threshold_backward_26:
	.zero		588
